//
// Generated by NVIDIA NVVM Compiler
//
// Compiler Build ID: CL-36424714
// Cuda compilation tools, release 13.0, V13.0.88
// Based on NVVM 20.0.0
//

.version 9.0
.target sm_100
.address_size 64

	// .globl	default_function_kernel

.visible .entry default_function_kernel(
	.param .u64 .ptr .align 1 default_function_kernel_param_0,
	.param .u64 .ptr .align 1 default_function_kernel_param_1
)
.maxntid 40
{
	.reg .pred 	%p<3>;
	.reg .b16 	%rs<7>;
	.reg .b32 	%r<12>;
	.reg .b32 	%f<2>;
	.reg .b64 	%rd<9>;

	ld.param.u64 	%rd1, [default_function_kernel_param_0];
	ld.param.u64 	%rd2, [default_function_kernel_param_1];
	cvta.to.global.u64 	%rd3, %rd1;
	cvta.to.global.u64 	%rd4, %rd2;
	mov.u32 	%r1, %ctaid.x;
	mov.u32 	%r2, %tid.x;
	add.s32 	%r3, %r2, -20;
	setp.lt.u32 	%p1, %r2, 20;
	selp.b32 	%r4, %r2, %r3, %p1;
	cvt.u16.u32 	%rs1, %r2;
	mul.lo.s16 	%rs2, %rs1, 26;
	shr.u16 	%rs3, %rs2, 8;
	mul.lo.s16 	%rs4, %rs3, 10;
	sub.s16 	%rs5, %rs1, %rs4;
	shl.b16 	%rs6, %rs5, 1;
	cvt.u32.u16 	%r5, %rs6;
	and.b32  	%r6, %r5, 254;
	setp.gt.u32 	%p2, %r4, 9;
	selp.u32 	%r7, 1, 0, %p2;
	mad.lo.s32 	%r8, %r1, 40, %r2;
	sub.s32 	%r9, %r8, %r4;
	add.s32 	%r10, %r9, %r6;
	add.s32 	%r11, %r10, %r7;
	mul.wide.u32 	%rd5, %r11, 4;
	add.s64 	%rd6, %rd4, %rd5;
	ld.global.nc.f32 	%f1, [%rd6];
	mul.wide.u32 	%rd7, %r8, 4;
	add.s64 	%rd8, %rd3, %rd7;
	st.global.f32 	[%rd8], %f1;
	ret;

}


// ===== COMPILED SASS (sm_100) =====

	.target	sm_100

	.elftype	@"ET_EXEC"


//--------------------- .note.nv.tkinfo           --------------------------
	.section	.note.nv.tkinfo,"",@"SHT_NOTE"
	.sectionflags	@"SHF_NOTE_NV_TKINFO"
	.tkinfo
        /*0018*/ 	.word	0x00000002
        /*0030*/ 	.string	""
        /*0030*/ 	.string	"ptxas"
        /*0030*/ 	.string	"Cuda compilation tools, release 13.0, V13.0.88"
        /*0030*/ 	.string	"Build cuda_13.0.r13.0/compiler.36424714_0"
        /*0030*/ 	.string	"-arch sm_100 -m 64 "



//--------------------- .note.nv.cuinfo           --------------------------
	.section	.note.nv.cuinfo,"",@"SHT_NOTE"
	.sectionflags	@"SHF_NOTE_NV_CUINFO"
        /*0018*/ 	.short	0x0002
        /*001a*/ 	.short	0x0064
        /*001c*/ 	.short	0x0082
	.zero		2


//--------------------- .nv.info                  --------------------------
	.section	.nv.info,"",@"SHT_CUDA_INFO"
	.align	4


	//----- nvinfo : EIATTR_REGCOUNT
	.align		4
        /*0000*/ 	.byte	0x04, 0x2f
        /*0002*/ 	.short	(.L_1 - .L_0)
	.align		4
.L_0:
        /*0004*/ 	.word	index@(default_function_kernel)
        /*0008*/ 	.word	0x0000000c


	//----- nvinfo : EIATTR_FRAME_SIZE
	.align		4
.L_1:
        /*000c*/ 	.byte	0x04, 0x11
        /*000e*/ 	.short	(.L_3 - .L_2)
	.align		4
.L_2:
        /*0010*/ 	.word	index@(default_function_kernel)
        /*0014*/ 	.word	0x00000000


	//----- nvinfo : EIATTR_MIN_STACK_SIZE
	.align		4
.L_3:
        /*0018*/ 	.byte	0x04, 0x12
        /*001a*/ 	.short	(.L_5 - .L_4)
	.align		4
.L_4:
        /*001c*/ 	.word	index@(default_function_kernel)
        /*0020*/ 	.word	0x00000000
.L_5:


//--------------------- .nv.compat                --------------------------
	.section	.nv.compat,"",@"SHT_CUDA_COMPAT_INFO"
	.align	4
        /*0000*/ 	.byte	0x02, 0x09, 0x00, 0x00, 0x02, 0x02, 0x01, 0x00, 0x02, 0x05, 0x05, 0x00, 0x03, 0x07, 0x01, 0x01
        /*0010*/ 	.byte	0x02, 0x03, 0x00, 0x00, 0x02, 0x06, 0x01, 0x00, 0x04, 0x0b, 0x08, 0x00, 0x09, 0x00, 0x00, 0x00
        /*0020*/ 	.byte	0x00, 0x00, 0x00, 0x00


//--------------------- .nv.info.default_function_kernel --------------------------
	.section	.nv.info.default_function_kernel,"",@"SHT_CUDA_INFO"
	.sectionflags	@""
	.align	4


	//----- nvinfo : EIATTR_CUDA_API_VERSION
	.align		4
        /*0000*/ 	.byte	0x04, 0x37
        /*0002*/ 	.short	(.L_7 - .L_6)
.L_6:
        /*0004*/ 	.word	0x00000082


	//----- nvinfo : EIATTR_KPARAM_INFO
	.align		4
.L_7:
        /*0008*/ 	.byte	0x04, 0x17
        /*000a*/ 	.short	(.L_9 - .L_8)
.L_8:
        /*000c*/ 	.word	0x00000000
        /*0010*/ 	.short	0x0001
        /*0012*/ 	.short	0x0008
        /*0014*/ 	.byte	0x00, 0xf5, 0x21, 0x00


	//----- nvinfo : EIATTR_KPARAM_INFO
	.align		4
.L_9:
        /*0018*/ 	.byte	0x04, 0x17
        /*001a*/ 	.short	(.L_11 - .L_10)
.L_10:
        /*001c*/ 	.word	0x00000000
        /*0020*/ 	.short	0x0000
        /*0022*/ 	.short	0x0000
        /*0024*/ 	.byte	0x00, 0xf5, 0x21, 0x00


	//----- nvinfo : EIATTR_SPARSE_MMA_MASK
	.align		4
.L_11:
        /*0028*/ 	.byte	0x03, 0x50
        /*002a*/ 	.short	0x0000


	//----- nvinfo : EIATTR_MAXREG_COUNT
	.align		4
        /*002c*/ 	.byte	0x03, 0x1b
        /*002e*/ 	.short	0x00ff


	//----- nvinfo : EIATTR_MERCURY_ISA_VERSION
	.align		4
        /*0030*/ 	.byte	0x03, 0x5f
        /*0032*/ 	.short	0x0101


	//----- nvinfo : EIATTR_VRC_CTA_INIT_COUNT
	.align		4
        /*0034*/ 	.byte	0x02, 0x4a
	.zero		1
	.zero		1


	//----- nvinfo : EIATTR_EXIT_INSTR_OFFSETS
	.align		4
        /*0038*/ 	.byte	0x04, 0x1c
        /*003a*/ 	.short	(.L_13 - .L_12)


	//   ....[0]....
.L_12:
        /*003c*/ 	.word	0x000001d0


	//----- nvinfo : EIATTR_MAX_THREADS
	.align		4
.L_13:
        /*0040*/ 	.byte	0x04, 0x05
        /*0042*/ 	.short	(.L_15 - .L_14)
.L_14:
        /*0044*/ 	.word	0x00000028
        /*0048*/ 	.word	0x00000001
        /*004c*/ 	.word	0x00000001


	//----- nvinfo : EIATTR_CBANK_PARAM_SIZE
	.align		4
.L_15:
        /*0050*/ 	.byte	0x03, 0x19
        /*0052*/ 	.short	0x0010


	//----- nvinfo : EIATTR_PARAM_CBANK
	.align		4
        /*0054*/ 	.byte	0x04, 0x0a
        /*0056*/ 	.short	(.L_17 - .L_16)
	.align		4
.L_16:
        /*0058*/ 	.word	index@(.nv.constant0.default_function_kernel)
        /*005c*/ 	.short	0x0380
        /*005e*/ 	.short	0x0010


	//----- nvinfo : EIATTR_SW_WAR
	.align		4
.L_17:
        /*0060*/ 	.byte	0x04, 0x36
        /*0062*/ 	.short	(.L_19 - .L_18)
.L_18:
        /*0064*/ 	.word	0x00000008
.L_19:


//--------------------- .nv.callgraph             --------------------------
	.section	.nv.callgraph,"",@"SHT_CUDA_CALLGRAPH"
	.align	4
	.sectionentsize	8
	.align		4
        /*0000*/ 	.word	0x00000000
	.align		4
        /*0004*/ 	.word	0xffffffff
	.align		4
        /*0008*/ 	.word	0x00000000
	.align		4
        /*000c*/ 	.word	0xfffffffe
	.align		4
        /*0010*/ 	.word	0x00000000
	.align		4
        /*0014*/ 	.word	0xfffffffd
	.align		4
        /*0018*/ 	.word	0x00000000
	.align		4
        /*001c*/ 	.word	0xfffffffc


//--------------------- .text.default_function_kernel --------------------------
	.section	.text.default_function_kernel,"ax",@progbits
	.align	128
        .global         default_function_kernel
        .type           default_function_kernel,@function
        .size           default_function_kernel,(.L_x_1 - default_function_kernel)
        .other          default_function_kernel,@"STO_CUDA_ENTRY STV_DEFAULT"
default_function_kernel:
.text.default_function_kernel:
[----:B------:R-:W-:Y:S01]  /*0000*/  LDC R1, c[0x0][0x37c] ;  /* 0x0000df00ff017b82 */ /* 0x000fe20000000800 */
[----:B------:R-:W0:Y:S07]  /*0010*/  S2R R5, SR_TID.X ;  /* 0x0000000000057919 */ /* 0x000e2e0000002100 */
[----:B------:R-:W1:Y:S01]  /*0020*/  LDC.64 R2, c[0x0][0x388] ;  /* 0x0000e200ff027b82 */ /* 0x000e620000000a00 */
[----:B------:R-:W2:Y:S01]  /*0030*/  LDCU.64 UR4, c[0x0][0x358] ;  /* 0x00006b00ff0477ac */ /* 0x000ea20008000a00 */
[----:B------:R-:W3:Y:S01]  /*0040*/  S2R R7, SR_CTAID.X ;  /* 0x0000000000077919 */ /* 0x000ee20000002500 */
[----:B0-----:R-:W-:-:S02]  /*0050*/  PRMT R0, R5, 0x9910, RZ ;  /* 0x0000991005007816 */ /* 0x001fc400000000ff */
[----:B------:R-:W-:Y:S01]  /*0060*/  ISETP.GE.U32.AND P0, PT, R5, 0x14, PT ;  /* 0x000000140500780c */ /* 0x000fe20003f06070 */
[----:B---3--:R-:W-:Y:S02]  /*0070*/  IMAD R7, R7, 0x28, R5 ;  /* 0x0000002807077824 */ /* 0x008fe400078e0205 */
[----:B------:R-:W-:-:S05]  /*0080*/  IMAD R0, R0, 0x1a, RZ ;  /* 0x0000001a00007824 */ /* 0x000fca00078e02ff */
[----:B------:R-:W-:-:S04]  /*0090*/  LOP3.LUT R0, R0, 0xffff, RZ, 0xc0, !PT ;  /* 0x0000ffff00007812 */ /* 0x000fc800078ec0ff */
[----:B------:R-:W-:-:S04]  /*00a0*/  SHF.R.U32.HI R0, RZ, 0x8, R0 ;  /* 0x00000008ff007819 */ /* 0x000fc80000011600 */
[----:B------:R-:W-:-:S05]  /*00b0*/  PRMT R0, R0, 0x9910, RZ ;  /* 0x0000991000007816 */ /* 0x000fca00000000ff */
[----:B------:R-:W-:-:S04]  /*00c0*/  IMAD R0, R0, 0xa, RZ ;  /* 0x0000000a00007824 */ /* 0x000fc800078e02ff */
[----:B------:R-:W-:-:S05]  /*00d0*/  IMAD.MOV R0, RZ, RZ, -R0 ;  /* 0x000000ffff007224 */ /* 0x000fca00078e0a00 */
[----:B------:R-:W-:Y:S01]  /*00e0*/  PRMT R4, R0, 0x7710, RZ ;  /* 0x0000771000047816 */ /* 0x000fe200000000ff */
[----:B------:R-:W-:-:S04]  /*00f0*/  VIADD R0, R5, 0xffffffec ;  /* 0xffffffec05007836 */ /* 0x000fc80000000000 */
[----:B------:R-:W-:Y:S01]  /*0100*/  IMAD.IADD R4, R4, 0x1, R5 ;  /* 0x0000000104047824 */ /* 0x000fe200078e0205 */
[----:B------:R-:W-:-:S04]  /*0110*/  SEL R0, R5, R0, !P0 ;  /* 0x0000000005007207 */ /* 0x000fc80004000000 */
[----:B------:R-:W-:Y:S02]  /*0120*/  SHF.L.U32 R4, R4, 0x1, RZ ;  /* 0x0000000104047819 */ /* 0x000fe400000006ff */
[----:B------:R-:W-:Y:S02]  /*0130*/  ISETP.GT.U32.AND P0, PT, R0, 0x9, PT ;  /* 0x000000090000780c */ /* 0x000fe40003f04070 */
[----:B------:R-:W-:-:S04]  /*0140*/  LOP3.LUT R5, R4, 0xfe, RZ, 0xc0, !PT ;  /* 0x000000fe04057812 */ /* 0x000fc800078ec0ff */
[----:B------:R-:W-:-:S05]  /*0150*/  IADD3 R5, PT, PT, R5, R7, -R0 ;  /* 0x0000000705057210 */ /* 0x000fca0007ffe800 */
[C---:B------:R-:W-:Y:S02]  /*0160*/  VIADD R9, R5.reuse, 0x1 ;  /* 0x0000000105097836 */ /* 0x040fe40000000000 */
[----:B------:R-:W-:Y:S02]  /*0170*/  @!P0 IADD3 R9, PT, PT, R5, RZ, RZ ;  /* 0x000000ff05098210 */ /* 0x000fe40007ffe0ff */
[----:B------:R-:W0:Y:S03]  /*0180*/  LDC.64 R4, c[0x0][0x380] ;  /* 0x0000e000ff047b82 */ /* 0x000e260000000a00 */
[----:B-1----:R-:W-:-:S06]  /*0190*/  IMAD.WIDE.U32 R2, R9, 0x4, R2 ;  /* 0x0000000409027825 */ /* 0x002fcc00078e0002 */
[----:B--2---:R-:W2:Y:S01]  /*01a0*/  LDG.E.CONSTANT R3, desc[UR4][R2.64] ;  /* 0x0000000402037981 */ /* 0x004ea2000c1e9900 */
[----:B0-----:R-:W-:-:S05]  /*01b0*/  IMAD.WIDE.U32 R4, R7, 0x4, R4 ;  /* 0x0000000407047825 */ /* 0x001fca00078e0004 */
[----:B--2---:R-:W-:Y:S01]  /*01c0*/  STG.E desc[UR4][R4.64], R3 ;  /* 0x0000000304007986 */ /* 0x004fe2000c101904 */
[----:B------:R-:W-:Y:S05]  /*01d0*/  EXIT ;  /* 0x000000000000794d */ /* 0x000fea0003800000 */
.L_x_0:
[----:B------:R-:W-:-:S00]  /*01e0*/  BRA `(.L_x_0) ;  /* 0xfffffffc00fc7947 */ /* 0x000fc0000383ffff */
[----:B------:R-:W-:-:S00]  /*01f0*/  NOP ;  /* 0x0000000000007918 */ /* 0x000fc00000000000 */
        /* <DEDUP_REMOVED lines=8> */
.L_x_1:


//--------------------- .nv.shared.reserved.0     --------------------------
	.section	.nv.shared.reserved.0,"aw",@nobits
	.weak		__nv_reservedSMEM_offset_0_alias
	.size		__nv_reservedSMEM_offset_0_alias, 0, 64
	.other		__nv_reservedSMEM_offset_0_alias,@"STO_CUDA_RESERVED_SHARED STV_DEFAULT"
__nv_reservedSMEM_offset_0_alias:
	.zero		0
	.zero		64


//--------------------- .nv.constant0.default_function_kernel --------------------------
	.section	.nv.constant0.default_function_kernel,"a",@progbits
	.sectionflags	@""
	.align	4
.nv.constant0.default_function_kernel:
	.zero		912


//--------------------- SYMBOLS --------------------------

	.type		.nv.reservedSmem.offset0,@object
	.size		.nv.reservedSmem.offset0,0x4
